//
// Generated by NVIDIA NVVM Compiler
//
// Compiler Build ID: CL-36424714
// Cuda compilation tools, release 13.0, V13.0.88
// Based on NVVM 20.0.0
//

.version 9.0
.target sm_100
.address_size 64

	// .globl	normalization

.visible .entry normalization(
	.param .u64 .ptr .align 1 normalization_param_0,
	.param .u64 .ptr .align 1 normalization_param_1,
	.param .u64 .ptr .align 1 normalization_param_2,
	.param .u32 normalization_param_3,
	.param .u32 normalization_param_4,
	.param .u32 normalization_param_5
)
{
	.reg .pred 	%p<2>;
	.reg .b32 	%r<13>;
	.reg .b32 	%f<5>;
	.reg .b64 	%rd<12>;
	.reg .b64 	%fd<7>;

	ld.param.u64 	%rd1, [normalization_param_0];
	ld.param.u64 	%rd2, [normalization_param_1];
	ld.param.u64 	%rd3, [normalization_param_2];
	ld.param.u32 	%r4, [normalization_param_3];
	ld.param.u32 	%r2, [normalization_param_4];
	ld.param.u32 	%r3, [normalization_param_5];
	mov.u32 	%r5, %ctaid.x;
	mov.u32 	%r6, %ctaid.y;
	mov.u32 	%r7, %nctaid.x;
	mad.lo.s32 	%r8, %r6, %r7, %r5;
	mov.u32 	%r9, %ntid.x;
	mov.u32 	%r10, %tid.x;
	mad.lo.s32 	%r1, %r8, %r9, %r10;
	setp.ge.s32 	%p1, %r1, %r4;
	@%p1 bra 	$L__BB0_2;
	cvta.to.global.u64 	%rd4, %rd1;
	cvta.to.global.u64 	%rd5, %rd2;
	cvta.to.global.u64 	%rd6, %rd3;
	div.s32 	%r11, %r1, %r3;
	rem.s32 	%r12, %r11, %r2;
	mul.wide.s32 	%rd7, %r1, 4;
	add.s64 	%rd8, %rd4, %rd7;
	ld.global.f32 	%f1, [%rd8];
	cvt.f64.f32 	%fd1, %f1;
	div.rn.f64 	%fd2, %fd1, 0d406FE00000000000;
	mul.wide.s32 	%rd9, %r12, 4;
	add.s64 	%rd10, %rd5, %rd9;
	ld.global.f32 	%f2, [%rd10];
	cvt.f64.f32 	%fd3, %f2;
	sub.f64 	%fd4, %fd2, %fd3;
	add.s64 	%rd11, %rd6, %rd9;
	ld.global.f32 	%f3, [%rd11];
	cvt.f64.f32 	%fd5, %f3;
	div.rn.f64 	%fd6, %fd4, %fd5;
	cvt.rn.f32.f64 	%f4, %fd6;
	st.global.f32 	[%rd8], %f4;
$L__BB0_2:
	ret;

}


// ===== COMPILED SASS (sm_100) =====

	.target	sm_100

	.elftype	@"ET_EXEC"


//--------------------- .note.nv.tkinfo           --------------------------
	.section	.note.nv.tkinfo,"",@"SHT_NOTE"
	.sectionflags	@"SHF_NOTE_NV_TKINFO"
	.tkinfo
        /*0018*/ 	.word	0x00000002
        /*0030*/ 	.string	""
        /*0030*/ 	.string	"ptxas"
        /*0030*/ 	.string	"Cuda compilation tools, release 13.0, V13.0.88"
        /*0030*/ 	.string	"Build cuda_13.0.r13.0/compiler.36424714_0"
        /*0030*/ 	.string	"-arch sm_100 -m 64 "



//--------------------- .note.nv.cuinfo           --------------------------
	.section	.note.nv.cuinfo,"",@"SHT_NOTE"
	.sectionflags	@"SHF_NOTE_NV_CUINFO"
        /*0018*/ 	.short	0x0002
        /*001a*/ 	.short	0x0064
        /*001c*/ 	.short	0x0082
	.zero		2


//--------------------- .nv.info                  --------------------------
	.section	.nv.info,"",@"SHT_CUDA_INFO"
	.align	4


	//----- nvinfo : EIATTR_REGCOUNT
	.align		4
        /*0000*/ 	.byte	0x04, 0x2f
        /*0002*/ 	.short	(.L_1 - .L_0)
	.align		4
.L_0:
        /*0004*/ 	.word	index@(normalization)
        /*0008*/ 	.word	0x0000001b


	//----- nvinfo : EIATTR_FRAME_SIZE
	.align		4
.L_1:
        /*000c*/ 	.byte	0x04, 0x11
        /*000e*/ 	.short	(.L_3 - .L_2)
	.align		4
.L_2:
        /*0010*/ 	.word	index@($__internal_0_$__cuda_sm20_div_rn_f64_full)
        /*0014*/ 	.word	0x00000000


	//----- nvinfo : EIATTR_FRAME_SIZE
	.align		4
.L_3:
        /*0018*/ 	.byte	0x04, 0x11
        /*001a*/ 	.short	(.L_5 - .L_4)
	.align		4
.L_4:
        /*001c*/ 	.word	index@(normalization)
        /*0020*/ 	.word	0x00000000


	//----- nvinfo : EIATTR_MIN_STACK_SIZE
	.align		4
.L_5:
        /*0024*/ 	.byte	0x04, 0x12
        /*0026*/ 	.short	(.L_7 - .L_6)
	.align		4
.L_6:
        /*0028*/ 	.word	index@(normalization)
        /*002c*/ 	.word	0x00000000
.L_7:


//--------------------- .nv.compat                --------------------------
	.section	.nv.compat,"",@"SHT_CUDA_COMPAT_INFO"
	.align	4
        /*0000*/ 	.byte	0x02, 0x09, 0x00, 0x00, 0x02, 0x02, 0x01, 0x00, 0x02, 0x05, 0x05, 0x00, 0x03, 0x07, 0x01, 0x01
        /*0010*/ 	.byte	0x02, 0x03, 0x00, 0x00, 0x02, 0x06, 0x01, 0x00, 0x04, 0x0b, 0x08, 0x00, 0x01, 0x00, 0x00, 0x00
        /*0020*/ 	.byte	0x00, 0x00, 0x00, 0x00


//--------------------- .nv.info.normalization    --------------------------
	.section	.nv.info.normalization,"",@"SHT_CUDA_INFO"
	.sectionflags	@""
	.align	4


	//----- nvinfo : EIATTR_CUDA_API_VERSION
	.align		4
        /*0000*/ 	.byte	0x04, 0x37
        /*0002*/ 	.short	(.L_9 - .L_8)
.L_8:
        /*0004*/ 	.word	0x00000082


	//----- nvinfo : EIATTR_KPARAM_INFO
	.align		4
.L_9:
        /*0008*/ 	.byte	0x04, 0x17
        /*000a*/ 	.short	(.L_11 - .L_10)
.L_10:
        /*000c*/ 	.word	0x00000000
        /*0010*/ 	.short	0x0005
        /*0012*/ 	.short	0x0020
        /*0014*/ 	.byte	0x00, 0xf0, 0x11, 0x00


	//----- nvinfo : EIATTR_KPARAM_INFO
	.align		4
.L_11:
        /*0018*/ 	.byte	0x04, 0x17
        /*001a*/ 	.short	(.L_13 - .L_12)
.L_12:
        /*001c*/ 	.word	0x00000000
        /*0020*/ 	.short	0x0004
        /*0022*/ 	.short	0x001c
        /*0024*/ 	.byte	0x00, 0xf0, 0x11, 0x00


	//----- nvinfo : EIATTR_KPARAM_INFO
	.align		4
.L_13:
        /*0028*/ 	.byte	0x04, 0x17
        /*002a*/ 	.short	(.L_15 - .L_14)
.L_14:
        /*002c*/ 	.word	0x00000000
        /*0030*/ 	.short	0x0003
        /*0032*/ 	.short	0x0018
        /*0034*/ 	.byte	0x00, 0xf0, 0x11, 0x00


	//----- nvinfo : EIATTR_KPARAM_INFO
	.align		4
.L_15:
        /*0038*/ 	.byte	0x04, 0x17
        /*003a*/ 	.short	(.L_17 - .L_16)
.L_16:
        /*003c*/ 	.word	0x00000000
        /*0040*/ 	.short	0x0002
        /*0042*/ 	.short	0x0010
        /*0044*/ 	.byte	0x00, 0xf5, 0x21, 0x00


	//----- nvinfo : EIATTR_KPARAM_INFO
	.align		4
.L_17:
        /*0048*/ 	.byte	0x04, 0x17
        /*004a*/ 	.short	(.L_19 - .L_18)
.L_18:
        /*004c*/ 	.word	0x00000000
        /*0050*/ 	.short	0x0001
        /*0052*/ 	.short	0x0008
        /*0054*/ 	.byte	0x00, 0xf5, 0x21, 0x00


	//----- nvinfo : EIATTR_KPARAM_INFO
	.align		4
.L_19:
        /*0058*/ 	.byte	0x04, 0x17
        /*005a*/ 	.short	(.L_21 - .L_20)
.L_20:
        /*005c*/ 	.word	0x00000000
        /*0060*/ 	.short	0x0000
        /*0062*/ 	.short	0x0000
        /*0064*/ 	.byte	0x00, 0xf5, 0x21, 0x00


	//----- nvinfo : EIATTR_SPARSE_MMA_MASK
	.align		4
.L_21:
        /*0068*/ 	.byte	0x03, 0x50
        /*006a*/ 	.short	0x0000


	//----- nvinfo : EIATTR_MAXREG_COUNT
	.align		4
        /*006c*/ 	.byte	0x03, 0x1b
        /*006e*/ 	.short	0x00ff


	//----- nvinfo : EIATTR_MERCURY_ISA_VERSION
	.align		4
        /*0070*/ 	.byte	0x03, 0x5f
        /*0072*/ 	.short	0x0101


	//----- nvinfo : EIATTR_VRC_CTA_INIT_COUNT
	.align		4
        /*0074*/ 	.byte	0x02, 0x4a
	.zero		1
	.zero		1


	//----- nvinfo : EIATTR_EXIT_INSTR_OFFSETS
	.align		4
        /*0078*/ 	.byte	0x04, 0x1c
        /*007a*/ 	.short	(.L_23 - .L_22)


	//   ....[0]....
.L_22:
        /*007c*/ 	.word	0x000000a0


	//   ....[1]....
        /*0080*/ 	.word	0x00000760


	//----- nvinfo : EIATTR_CRS_STACK_SIZE
	.align		4
.L_23:
        /*0084*/ 	.byte	0x04, 0x1e
        /*0086*/ 	.short	(.L_25 - .L_24)
.L_24:
        /*0088*/ 	.word	0x00000000


	//----- nvinfo : EIATTR_CBANK_PARAM_SIZE
	.align		4
.L_25:
        /*008c*/ 	.byte	0x03, 0x19
        /*008e*/ 	.short	0x0024


	//----- nvinfo : EIATTR_PARAM_CBANK
	.align		4
        /*0090*/ 	.byte	0x04, 0x0a
        /*0092*/ 	.short	(.L_27 - .L_26)
	.align		4
.L_26:
        /*0094*/ 	.word	index@(.nv.constant0.normalization)
        /*0098*/ 	.short	0x0380
        /*009a*/ 	.short	0x0024


	//----- nvinfo : EIATTR_SW_WAR
	.align		4
.L_27:
        /*009c*/ 	.byte	0x04, 0x36
        /*009e*/ 	.short	(.L_29 - .L_28)
.L_28:
        /*00a0*/ 	.word	0x00000008
.L_29:


//--------------------- .nv.callgraph             --------------------------
	.section	.nv.callgraph,"",@"SHT_CUDA_CALLGRAPH"
	.align	4
	.sectionentsize	8
	.align		4
        /*0000*/ 	.word	0x00000000
	.align		4
        /*0004*/ 	.word	0xffffffff
	.align		4
        /*0008*/ 	.word	0x00000000
	.align		4
        /*000c*/ 	.word	0xfffffffe
	.align		4
        /*0010*/ 	.word	0x00000000
	.align		4
        /*0014*/ 	.word	0xfffffffd
	.align		4
        /*0018*/ 	.word	0x00000000
	.align		4
        /*001c*/ 	.word	0xfffffffc


//--------------------- .text.normalization       --------------------------
	.section	.text.normalization,"ax",@progbits
	.align	128
        .global         normalization
        .type           normalization,@function
        .size           normalization,(.L_x_10 - normalization)
        .other          normalization,@"STO_CUDA_ENTRY STV_DEFAULT"
normalization:
.text.normalization:
[----:B------:R-:W-:Y:S01]  /*0000*/  LDC R1, c[0x0][0x37c] ;  /* 0x0000df00ff017b82 */ /* 0x000fe20000000800 */
[----:B------:R-:W0:Y:S07]  /*0010*/  S2R R3, SR_TID.X ;  /* 0x0000000000037919 */ /* 0x000e2e0000002100 */
[----:B------:R-:W-:Y:S01]  /*0020*/  S2UR UR4, SR_CTAID.X ;  /* 0x00000000000479c3 */ /* 0x000fe20000002500 */
[----:B------:R-:W1:Y:S01]  /*0030*/  LDCU UR6, c[0x0][0x370] ;  /* 0x00006e00ff0677ac */ /* 0x000e620008000800 */
[----:B------:R-:W2:Y:S06]  /*0040*/  LDCU UR7, c[0x0][0x398] ;  /* 0x00007300ff0777ac */ /* 0x000eac0008000800 */
[----:B------:R-:W1:Y:S08]  /*0050*/  S2UR UR5, SR_CTAID.Y ;  /* 0x00000000000579c3 */ /* 0x000e700000002600 */
[----:B------:R-:W0:Y:S01]  /*0060*/  LDC R2, c[0x0][0x360] ;  /* 0x0000d800ff027b82 */ /* 0x000e220000000800 */
[----:B-1----:R-:W-:-:S06]  /*0070*/  UIMAD UR4, UR5, UR6, UR4 ;  /* 0x00000006050472a4 */ /* 0x002fcc000f8e0204 */
[----:B0-----:R-:W-:-:S05]  /*0080*/  IMAD R2, R2, UR4, R3 ;  /* 0x0000000402027c24 */ /* 0x001fca000f8e0203 */
[----:B--2---:R-:W-:-:S13]  /*0090*/  ISETP.GE.AND P0, PT, R2, UR7, PT ;  /* 0x0000000702007c0c */ /* 0x004fda000bf06270 */
[----:B------:R-:W-:Y:S05]  /*00a0*/  @P0 EXIT ;  /* 0x000000000000094d */ /* 0x000fea0003800000 */
[----:B------:R-:W0:Y:S01]  /*00b0*/  LDC.64 R4, c[0x0][0x380] ;  /* 0x0000e000ff047b82 */ /* 0x000e220000000a00 */
[----:B------:R-:W1:Y:S07]  /*00c0*/  LDCU.64 UR4, c[0x0][0x358] ;  /* 0x00006b00ff0477ac */ /* 0x000e6e0008000a00 */
[----:B------:R-:W2:Y:S08]  /*00d0*/  LDC R9, c[0x0][0x3a0] ;  /* 0x0000e800ff097b82 */ /* 0x000eb00000000800 */
[----:B------:R-:W3:Y:S01]  /*00e0*/  LDC R6, c[0x0][0x39c] ;  /* 0x0000e700ff067b82 */ /* 0x000ee20000000800 */
[----:B0-----:R-:W-:-:S05]  /*00f0*/  IMAD.WIDE R4, R2, 0x4, R4 ;  /* 0x0000000402047825 */ /* 0x001fca00078e0204 */
[----:B-1----:R-:W4:Y:S01]  /*0100*/  LDG.E R8, desc[UR4][R4.64] ;  /* 0x0000000404087981 */ /* 0x002f22000c1e1900 */
[----:B------:R-:W-:Y:S01]  /*0110*/  BSSY.RECONVERGENT B0, `(.L_x_0) ;  /* 0x0000045000007945 */ /* 0x000fe20003800200 */
[----:B--2---:R-:W-:-:S04]  /*0120*/  IABS R13, R9 ;  /* 0x00000009000d7213 */ /* 0x004fc80000000000 */
[----:B------:R-:W0:Y:S08]  /*0130*/  I2F.RP R0, R13 ;  /* 0x0000000d00007306 */ /* 0x000e300000209400 */
[----:B0-----:R-:W0:Y:S02]  /*0140*/  MUFU.RCP R0, R0 ;  /* 0x0000000000007308 */ /* 0x001e240000001000 */
[----:B0-----:R-:W-:Y:S01]  /*0150*/  VIADD R10, R0, 0xffffffe ;  /* 0x0ffffffe000a7836 */ /* 0x001fe20000000000 */
[----:B---3--:R-:W-:-:S05]  /*0160*/  IABS R0, R6 ;  /* 0x0000000600007213 */ /* 0x008fca0000000000 */
[----:B------:R0:W1:Y:S08]  /*0170*/  F2I.FTZ.U32.TRUNC.NTZ R11, R10 ;  /* 0x0000000a000b7305 */ /* 0x000070000021f000 */
[----:B------:R-:W2:Y:S01]  /*0180*/  I2F.RP R14, R0 ;  /* 0x00000000000e7306 */ /* 0x000ea20000209400 */
[----:B0-----:R-:W-:Y:S02]  /*0190*/  IMAD.MOV.U32 R10, RZ, RZ, RZ ;  /* 0x000000ffff0a7224 */ /* 0x001fe400078e00ff */
[----:B-1----:R-:W-:-:S04]  /*01a0*/  IMAD.MOV R12, RZ, RZ, -R11 ;  /* 0x000000ffff0c7224 */ /* 0x002fc800078e0a0b */
[----:B------:R-:W-:Y:S01]  /*01b0*/  IMAD R3, R12, R13, RZ ;  /* 0x0000000d0c037224 */ /* 0x000fe200078e02ff */
[----:B------:R-:W-:Y:S02]  /*01c0*/  IABS R12, R2 ;  /* 0x00000002000c7213 */ /* 0x000fe40000000000 */
[----:B------:R-:W-:Y:S01]  /*01d0*/  LOP3.LUT R2, R2, R9, RZ, 0x3c, !PT ;  /* 0x0000000902027212 */ /* 0x000fe200078e3cff */
[----:B------:R-:W-:Y:S01]  /*01e0*/  IMAD.HI.U32 R11, R11, R3, R10 ;  /* 0x000000030b0b7227 */ /* 0x000fe200078e000a */
[----:B--2---:R-:W0:Y:S02]  /*01f0*/  MUFU.RCP R14, R14 ;  /* 0x0000000e000e7308 */ /* 0x004e240000001000 */
[----:B------:R-:W-:Y:S01]  /*0200*/  ISETP.GE.AND P2, PT, R2, RZ, PT ;  /* 0x000000ff0200720c */ /* 0x000fe20003f46270 */
[----:B------:R-:W-:Y:S02]  /*0210*/  IMAD.MOV.U32 R2, RZ, RZ, 0x1 ;  /* 0x00000001ff027424 */ /* 0x000fe400078e00ff */
[----:B------:R-:W-:-:S03]  /*0220*/  IMAD.HI.U32 R7, R11, R12, RZ ;  /* 0x0000000c0b077227 */ /* 0x000fc600078e00ff */
[----:B------:R-:W1:Y:S01]  /*0230*/  MUFU.RCP64H R3, 255 ;  /* 0x406fe00000037908 */ /* 0x000e620000001800 */
[----:B------:R-:W-:Y:S02]  /*0240*/  IMAD.MOV R10, RZ, RZ, -R7 ;  /* 0x000000ffff0a7224 */ /* 0x000fe400078e0a07 */
[----:B------:R-:W-:Y:S02]  /*0250*/  IMAD.MOV.U32 R11, RZ, RZ, 0x406fe000 ;  /* 0x406fe000ff0b7424 */ /* 0x000fe400078e00ff */
[----:B------:R-:W-:Y:S02]  /*0260*/  IMAD R10, R13, R10, R12 ;  /* 0x0000000a0d0a7224 */ /* 0x000fe400078e020c */
[----:B0-----:R-:W-:-:S03]  /*0270*/  VIADD R12, R14, 0xffffffe ;  /* 0x0ffffffe0e0c7836 */ /* 0x001fc60000000000 */
[----:B------:R-:W-:-:S13]  /*0280*/  ISETP.GT.U32.AND P1, PT, R13, R10, PT ;  /* 0x0000000a0d00720c */ /* 0x000fda0003f24070 */
[----:B------:R-:W-:Y:S02]  /*0290*/  @!P1 IMAD.IADD R10, R10, 0x1, -R13 ;  /* 0x000000010a0a9824 */ /* 0x000fe400078e0a0d */
[----:B------:R-:W-:Y:S01]  /*02a0*/  @!P1 VIADD R7, R7, 0x1 ;  /* 0x0000000107079836 */ /* 0x000fe20000000000 */
[----:B------:R-:W-:Y:S02]  /*02b0*/  ISETP.NE.AND P1, PT, R9, RZ, PT ;  /* 0x000000ff0900720c */ /* 0x000fe40003f25270 */
[----:B------:R-:W-:Y:S01]  /*02c0*/  ISETP.GE.U32.AND P0, PT, R10, R13, PT ;  /* 0x0000000d0a00720c */ /* 0x000fe20003f06070 */
[----:B------:R-:W-:Y:S01]  /*02d0*/  IMAD.MOV.U32 R10, RZ, RZ, 0x0 ;  /* 0x00000000ff0a7424 */ /* 0x000fe200078e00ff */
[----:B------:R0:W2:Y:S05]  /*02e0*/  F2I.FTZ.U32.TRUNC.NTZ R13, R12 ;  /* 0x0000000c000d7305 */ /* 0x0000aa000021f000 */
[----:B-1----:R-:W-:Y:S01]  /*02f0*/  DFMA R14, R2, -R10, 1 ;  /* 0x3ff00000020e742b */ /* 0x002fe2000000080a */
[----:B0-----:R-:W-:-:S05]  /*0300*/  IMAD.MOV.U32 R12, RZ, RZ, RZ ;  /* 0x000000ffff0c7224 */ /* 0x001fca00078e00ff */
[----:B------:R-:W-:Y:S02]  /*0310*/  @P0 VIADD R7, R7, 0x1 ;  /* 0x0000000107070836 */ /* 0x000fe40000000000 */
[----:B------:R-:W-:Y:S01]  /*0320*/  DFMA R14, R14, R14, R14 ;  /* 0x0000000e0e0e722b */ /* 0x000fe2000000000e */
[----:B--2---:R-:W-:Y:S02]  /*0330*/  IMAD.MOV R17, RZ, RZ, -R13 ;  /* 0x000000ffff117224 */ /* 0x004fe400078e0a0d */
[----:B------:R-:W-:Y:S01]  /*0340*/  @!P2 IMAD.MOV R7, RZ, RZ, -R7 ;  /* 0x000000ffff07a224 */ /* 0x000fe200078e0a07 */
[----:B------:R-:W-:Y:S01]  /*0350*/  @!P1 LOP3.LUT R7, RZ, R9, RZ, 0x33, !PT ;  /* 0x00000009ff079212 */ /* 0x000fe200078e33ff */
[----:B------:R-:W-:-:S03]  /*0360*/  IMAD R9, R17, R0, RZ ;  /* 0x0000000011097224 */ /* 0x000fc600078e02ff */
[----:B------:R-:W-:Y:S01]  /*0370*/  DFMA R14, R2, R14, R2 ;  /* 0x0000000e020e722b */ /* 0x000fe20000000002 */
[----:B------:R-:W-:Y:S01]  /*0380*/  IABS R17, R7 ;  /* 0x0000000700117213 */ /* 0x000fe20000000000 */
[----:B------:R-:W-:-:S06]  /*0390*/  IMAD.HI.U32 R12, R13, R9, R12 ;  /* 0x000000090d0c7227 */ /* 0x000fcc00078e000c */
[----:B------:R-:W-:Y:S01]  /*03a0*/  DFMA R10, R14, -R10, 1 ;  /* 0x3ff000000e0a742b */ /* 0x000fe2000000080a */
[----:B------:R-:W-:-:S04]  /*03b0*/  IMAD.HI.U32 R12, R12, R17, RZ ;  /* 0x000000110c0c7227 */ /* 0x000fc800078e00ff */
[----:B------:R-:W-:-:S03]  /*03c0*/  IMAD.MOV R12, RZ, RZ, -R12 ;  /* 0x000000ffff0c7224 */ /* 0x000fc600078e0a0c */
[----:B------:R-:W-:Y:S01]  /*03d0*/  DFMA R10, R14, R10, R14 ;  /* 0x0000000a0e0a722b */ /* 0x000fe2000000000e */
[----:B------:R-:W-:-:S05]  /*03e0*/  IMAD R17, R0, R12, R17 ;  /* 0x0000000c00117224 */ /* 0x000fca00078e0211 */
[----:B------:R-:W-:-:S13]  /*03f0*/  ISETP.GT.U32.AND P0, PT, R0, R17, PT ;  /* 0x000000110000720c */ /* 0x000fda0003f04070 */
[----:B------:R-:W-:Y:S01]  /*0400*/  @!P0 IMAD.IADD R17, R17, 0x1, -R0 ;  /* 0x0000000111118824 */ /* 0x000fe200078e0a00 */
[----:B------:R-:W-:-:S04]  /*0410*/  ISETP.GE.AND P0, PT, R7, RZ, PT ;  /* 0x000000ff0700720c */ /* 0x000fc80003f06270 */
[----:B------:R-:W-:-:S13]  /*0420*/  ISETP.GT.U32.AND P1, PT, R0, R17, PT ;  /* 0x000000110000720c */ /* 0x000fda0003f24070 */
[----:B------:R-:W-:Y:S01]  /*0430*/  @!P1 IMAD.IADD R17, R17, 0x1, -R0 ;  /* 0x0000000111119824 */ /* 0x000fe200078e0a00 */
[----:B------:R-:W-:-:S04]  /*0440*/  ISETP.NE.AND P1, PT, R6, RZ, PT ;  /* 0x000000ff0600720c */ /* 0x000fc80003f25270 */
[----:B------:R-:W-:-:S05]  /*0450*/  MOV R0, R17 ;  /* 0x0000001100007202 */ /* 0x000fca0000000f00 */
[----:B------:R-:W-:-:S04]  /*0460*/  @!P0 IMAD.MOV R0, RZ, RZ, -R0 ;  /* 0x000000ffff008224 */ /* 0x000fc800078e0a00 */
[----:B------:R-:W-:Y:S01]  /*0470*/  @!P1 LOP3.LUT R0, RZ, R6, RZ, 0x33, !PT ;  /* 0x00000006ff009212 */ /* 0x000fe200078e33ff */
[----:B----4-:R-:W0:Y:S02]  /*0480*/  F2F.F64.F32 R8, R8 ;  /* 0x0000000800087310 */ /* 0x010e240000201800 */
[----:B0-----:R-:W-:Y:S01]  /*0490*/  DMUL R2, R8, R10 ;  /* 0x0000000a08027228 */ /* 0x001fe20000000000 */
[----:B------:R-:W-:-:S07]  /*04a0*/  FSETP.GEU.AND P3, PT, |R9|, 6.5827683646048100446e-37, PT ;  /* 0x036000000900780b */ /* 0x000fce0003f6e200 */
[----:B------:R-:W-:-:S08]  /*04b0*/  DFMA R12, R2, -255, R8 ;  /* 0xc06fe000020c782b */ /* 0x000fd00000000008 */
[----:B------:R-:W-:-:S10]  /*04c0*/  DFMA R2, R10, R12, R2 ;  /* 0x0000000c0a02722b */ /* 0x000fd40000000002 */
[----:B------:R-:W-:-:S05]  /*04d0*/  FFMA R7, RZ, 3.748046875, R3 ;  /* 0x406fe000ff077823 */ /* 0x000fca0000000003 */
[----:B------:R-:W-:-:S13]  /*04e0*/  FSETP.GT.AND P2, PT, |R7|, 1.469367938527859385e-39, PT ;  /* 0x001000000700780b */ /* 0x000fda0003f44200 */
[----:B------:R-:W-:Y:S05]  /*04f0*/  @P2 BRA P3, `(.L_x_1) ;  /* 0x0000000000182947 */ /* 0x000fea0001800000 */
[----:B------:R-:W-:Y:S01]  /*0500*/  IMAD.MOV.U32 R10, RZ, RZ, R8 ;  /* 0x000000ffff0a7224 */ /* 0x000fe200078e0008 */
[----:B------:R-:W-:Y:S01]  /*0510*/  MOV R12, 0x560 ;  /* 0x00000560000c7802 */ /* 0x000fe20000000f00 */
[----:B------:R-:W-:Y:S02]  /*0520*/  IMAD.MOV.U32 R11, RZ, RZ, R9 ;  /* 0x000000ffff0b7224 */ /* 0x000fe400078e0009 */
[----:B------:R-:W-:Y:S02]  /*0530*/  IMAD.MOV.U32 R8, RZ, RZ, RZ ;  /* 0x000000ffff087224 */ /* 0x000fe400078e00ff */
[----:B------:R-:W-:-:S07]  /*0540*/  IMAD.MOV.U32 R9, RZ, RZ, 0x406fe000 ;  /* 0x406fe000ff097424 */ /* 0x000fce00078e00ff */
[----:B------:R-:W-:Y:S05]  /*0550*/  CALL.REL.NOINC `($__internal_0_$__cuda_sm20_div_rn_f64_full) ;  /* 0x0000000000847944 */ /* 0x000fea0003c00000 */
.L_x_1:
[----:B------:R-:W-:Y:S05]  /*0560*/  BSYNC.RECONVERGENT B0 ;  /* 0x0000000000007941 */ /* 0x000fea0003800200 */
.L_x_0:
[----:B------:R-:W0:Y:S08]  /*0570*/  LDC.64 R12, c[0x0][0x390] ;  /* 0x0000e400ff0c7b82 */ /* 0x000e300000000a00 */
[----:B------:R-:W1:Y:S01]  /*0580*/  LDC.64 R8, c[0x0][0x388] ;  /* 0x0000e200ff087b82 */ /* 0x000e620000000a00 */
[----:B0-----:R-:W-:-:S05]  /*0590*/  IMAD.WIDE R12, R0, 0x4, R12 ;  /* 0x00000004000c7825 */ /* 0x001fca00078e020c */
[----:B------:R-:W2:Y:S01]  /*05a0*/  LDG.E R6, desc[UR4][R12.64] ;  /* 0x000000040c067981 */ /* 0x000ea2000c1e1900 */
[----:B-1----:R-:W-:-:S05]  /*05b0*/  IMAD.WIDE R8, R0, 0x4, R8 ;  /* 0x0000000400087825 */ /* 0x002fca00078e0208 */
[----:B------:R-:W3:Y:S01]  /*05c0*/  LDG.E R0, desc[UR4][R8.64] ;  /* 0x0000000408007981 */ /* 0x000ee2000c1e1900 */
[----:B------:R-:W-:Y:S01]  /*05d0*/  IMAD.MOV.U32 R14, RZ, RZ, 0x1 ;  /* 0x00000001ff0e7424 */ /* 0x000fe200078e00ff */
[----:B------:R-:W-:Y:S01]  /*05e0*/  BSSY.RECONVERGENT B0, `(.L_x_2) ;  /* 0x0000015000007945 */ /* 0x000fe20003800200 */
[----:B--2---:R-:W0:Y:S08]  /*05f0*/  F2F.F64.F32 R6, R6 ;  /* 0x0000000600067310 */ /* 0x004e300000201800 */
[----:B0-----:R-:W0:Y:S02]  /*0600*/  MUFU.RCP64H R15, R7 ;  /* 0x00000007000f7308 */ /* 0x001e240000001800 */
[----:B0-----:R-:W-:-:S08]  /*0610*/  DFMA R10, -R6, R14, 1 ;  /* 0x3ff00000060a742b */ /* 0x001fd0000000010e */
[----:B------:R-:W-:Y:S02]  /*0620*/  DFMA R16, R10, R10, R10 ;  /* 0x0000000a0a10722b */ /* 0x000fe4000000000a */
[----:B---3--:R-:W0:Y:S06]  /*0630*/  F2F.F64.F32 R10, R0 ;  /* 0x00000000000a7310 */ /* 0x008e2c0000201800 */
[----:B------:R-:W-:-:S08]  /*0640*/  DFMA R16, R14, R16, R14 ;  /* 0x000000100e10722b */ /* 0x000fd0000000000e */
[----:B------:R-:W-:Y:S02]  /*0650*/  DFMA R12, -R6, R16, 1 ;  /* 0x3ff00000060c742b */ /* 0x000fe40000000110 */
[----:B0-----:R-:W-:-:S06]  /*0660*/  DADD R10, -R10, R2 ;  /* 0x000000000a0a7229 */ /* 0x001fcc0000000102 */
[----:B------:R-:W-:-:S04]  /*0670*/  DFMA R12, R16, R12, R16 ;  /* 0x0000000c100c722b */ /* 0x000fc80000000010 */
[----:B------:R-:W-:-:S04]  /*0680*/  FSETP.GEU.AND P1, PT, |R11|, 6.5827683646048100446e-37, PT ;  /* 0x036000000b00780b */ /* 0x000fc80003f2e200 */
[----:B------:R-:W-:-:S08]  /*0690*/  DMUL R2, R10, R12 ;  /* 0x0000000c0a027228 */ /* 0x000fd00000000000 */
[----:B------:R-:W-:-:S08]  /*06a0*/  DFMA R8, -R6, R2, R10 ;  /* 0x000000020608722b */ /* 0x000fd0000000010a */
[----:B------:R-:W-:-:S10]  /*06b0*/  DFMA R2, R12, R8, R2 ;  /* 0x000000080c02722b */ /* 0x000fd40000000002 */
[----:B------:R-:W-:-:S05]  /*06c0*/  FFMA R8, RZ, R7, R3 ;  /* 0x00000007ff087223 */ /* 0x000fca0000000003 */
[----:B------:R-:W-:-:S13]  /*06d0*/  FSETP.GT.AND P0, PT, |R8|, 1.469367938527859385e-39, PT ;  /* 0x001000000800780b */ /* 0x000fda0003f04200 */
[----:B------:R-:W-:Y:S05]  /*06e0*/  @P0 BRA P1, `(.L_x_3) ;  /* 0x0000000000100947 */ /* 0x000fea0000800000 */
[----:B------:R-:W-:Y:S01]  /*06f0*/  IMAD.MOV.U32 R8, RZ, RZ, R6 ;  /* 0x000000ffff087224 */ /* 0x000fe200078e0006 */
[----:B------:R-:W-:Y:S01]  /*0700*/  MOV R12, 0x730 ;  /* 0x00000730000c7802 */ /* 0x000fe20000000f00 */
[----:B------:R-:W-:-:S07]  /*0710*/  IMAD.MOV.U32 R9, RZ, RZ, R7 ;  /* 0x000000ffff097224 */ /* 0x000fce00078e0007 */
[----:B------:R-:W-:Y:S05]  /*0720*/  CALL.REL.NOINC `($__internal_0_$__cuda_sm20_div_rn_f64_full) ;  /* 0x0000000000107944 */ /* 0x000fea0003c00000 */
.L_x_3:
[----:B------:R-:W-:Y:S05]  /*0730*/  BSYNC.RECONVERGENT B0 ;  /* 0x0000000000007941 */ /* 0x000fea0003800200 */
.L_x_2:
[----:B------:R-:W0:Y:S02]  /*0740*/  F2F.F32.F64 R3, R2 ;  /* 0x0000000200037310 */ /* 0x000e240000301000 */
[----:B0-----:R-:W-:Y:S01]  /*0750*/  STG.E desc[UR4][R4.64], R3 ;  /* 0x0000000304007986 */ /* 0x001fe2000c101904 */
[----:B------:R-:W-:Y:S05]  /*0760*/  EXIT ;  /* 0x000000000000794d */ /* 0x000fea0003800000 */
        .weak           $__internal_0_$__cuda_sm20_div_rn_f64_full
        .type           $__internal_0_$__cuda_sm20_div_rn_f64_full,@function
        .size           $__internal_0_$__cuda_sm20_div_rn_f64_full,(.L_x_10 - $__internal_0_$__cuda_sm20_div_rn_f64_full)
$__internal_0_$__cuda_sm20_div_rn_f64_full:
[C---:B------:R-:W-:Y:S01]  /*0770*/  FSETP.GEU.AND P0, PT, |R9|.reuse, 1.469367938527859385e-39, PT ;  /* 0x001000000900780b */ /* 0x040fe20003f0e200 */
[----:B------:R-:W-:Y:S01]  /*0780*/  IMAD.MOV.U32 R18, RZ, RZ, 0x1 ;  /* 0x00000001ff127424 */ /* 0x000fe200078e00ff */
[----:B------:R-:W-:Y:S01]  /*0790*/  LOP3.LUT R6, R9, 0x800fffff, RZ, 0xc0, !PT ;  /* 0x800fffff09067812 */ /* 0x000fe200078ec0ff */
[----:B------:R-:W-:Y:S01]  /*07a0*/  BSSY.RECONVERGENT B1, `(.L_x_4) ;  /* 0x0000055000017945 */ /* 0x000fe20003800200 */
[C---:B------:R-:W-:Y:S02]  /*07b0*/  FSETP.GEU.AND P2, PT, |R11|.reuse, 1.469367938527859385e-39, PT ;  /* 0x001000000b00780b */ /* 0x040fe40003f4e200 */
[----:B------:R-:W-:Y:S01]  /*07c0*/  LOP3.LUT R7, R6, 0x3ff00000, RZ, 0xfc, !PT ;  /* 0x3ff0000006077812 */ /* 0x000fe200078efcff */
[----:B------:R-:W-:Y:S01]  /*07d0*/  IMAD.MOV.U32 R6, RZ, RZ, R8 ;  /* 0x000000ffff067224 */ /* 0x000fe200078e0008 */
[----:B------:R-:W-:Y:S02]  /*07e0*/  LOP3.LUT R13, R11, 0x7ff00000, RZ, 0xc0, !PT ;  /* 0x7ff000000b0d7812 */ /* 0x000fe400078ec0ff */
[----:B------:R-:W-:-:S03]  /*07f0*/  LOP3.LUT R16, R9, 0x7ff00000, RZ, 0xc0, !PT ;  /* 0x7ff0000009107812 */ /* 0x000fc600078ec0ff */
[----:B------:R-:W-:Y:S01]  /*0800*/  @!P0 DMUL R6, R8, 8.98846567431157953865e+307 ;  /* 0x7fe0000008068828 */ /* 0x000fe20000000000 */
[----:B------:R-:W-:-:S03]  /*0810*/  ISETP.GE.U32.AND P1, PT, R13, R16, PT ;  /* 0x000000100d00720c */ /* 0x000fc60003f26070 */
[----:B------:R-:W-:Y:S01]  /*0820*/  @!P2 LOP3.LUT R14, R9, 0x7ff00000, RZ, 0xc0, !PT ;  /* 0x7ff00000090ea812 */ /* 0x000fe200078ec0ff */
[----:B------:R-:W-:Y:S01]  /*0830*/  @!P2 IMAD.MOV.U32 R20, RZ, RZ, RZ ;  /* 0x000000ffff14a224 */ /* 0x000fe200078e00ff */
[----:B------:R-:W0:Y:S02]  /*0840*/  MUFU.RCP64H R19, R7 ;  /* 0x0000000700137308 */ /* 0x000e240000001800 */
[----:B------:R-:W-:Y:S01]  /*0850*/  @!P2 ISETP.GE.U32.AND P3, PT, R13, R14, PT ;  /* 0x0000000e0d00a20c */ /* 0x000fe20003f66070 */
[----:B------:R-:W-:-:S05]  /*0860*/  IMAD.MOV.U32 R14, RZ, RZ, 0x1ca00000 ;  /* 0x1ca00000ff0e7424 */ /* 0x000fca00078e00ff */
[----:B------:R-:W-:-:S04]  /*0870*/  @!P2 SEL R15, R14, 0x63400000, !P3 ;  /* 0x634000000e0fa807 */ /* 0x000fc80005800000 */
[----:B------:R-:W-:-:S04]  /*0880*/  @!P2 LOP3.LUT R15, R15, 0x80000000, R11, 0xf8, !PT ;  /* 0x800000000f0fa812 */ /* 0x000fc800078ef80b */
[----:B------:R-:W-:Y:S01]  /*0890*/  @!P2 LOP3.LUT R21, R15, 0x100000, RZ, 0xfc, !PT ;  /* 0x001000000f15a812 */ /* 0x000fe200078efcff */
[----:B0-----:R-:W-:-:S08]  /*08a0*/  DFMA R2, R18, -R6, 1 ;  /* 0x3ff000001202742b */ /* 0x001fd00000000806 */
[----:B------:R-:W-:-:S08]  /*08b0*/  DFMA R2, R2, R2, R2 ;  /* 0x000000020202722b */ /* 0x000fd00000000002 */
[----:B------:R-:W-:Y:S01]  /*08c0*/  DFMA R18, R18, R2, R18 ;  /* 0x000000021212722b */ /* 0x000fe20000000012 */
[----:B------:R-:W-:Y:S02]  /*08d0*/  SEL R3, R14, 0x63400000, !P1 ;  /* 0x634000000e037807 */ /* 0x000fe40004800000 */
[----:B------:R-:W-:Y:S02]  /*08e0*/  MOV R2, R10 ;  /* 0x0000000a00027202 */ /* 0x000fe40000000f00 */
[----:B------:R-:W-:-:S03]  /*08f0*/  LOP3.LUT R3, R3, 0x800fffff, R11, 0xf8, !PT ;  /* 0x800fffff03037812 */ /* 0x000fc600078ef80b */
[----:B------:R-:W-:-:S03]  /*0900*/  DFMA R22, R18, -R6, 1 ;  /* 0x3ff000001216742b */ /* 0x000fc60000000806 */
[----:B------:R-:W-:-:S05]  /*0910*/  @!P2 DFMA R2, R2, 2, -R20 ;  /* 0x400000000202a82b */ /* 0x000fca0000000814 */
[----:B------:R-:W-:Y:S01]  /*0920*/  DFMA R18, R18, R22, R18 ;  /* 0x000000161212722b */ /* 0x000fe20000000012 */
[----:B------:R-:W-:Y:S02]  /*0930*/  IMAD.MOV.U32 R23, RZ, RZ, R13 ;  /* 0x000000ffff177224 */ /* 0x000fe400078e000d */
[----:B------:R-:W-:Y:S01]  /*0940*/  IMAD.MOV.U32 R22, RZ, RZ, R16 ;  /* 0x000000ffff167224 */ /* 0x000fe200078e0010 */
[----:B------:R-:W-:Y:S02]  /*0950*/  @!P0 LOP3.LUT R22, R7, 0x7ff00000, RZ, 0xc0, !PT ;  /* 0x7ff0000007168812 */ /* 0x000fe400078ec0ff */
[----:B------:R-:W-:Y:S02]  /*0960*/  @!P2 LOP3.LUT R23, R3, 0x7ff00000, RZ, 0xc0, !PT ;  /* 0x7ff000000317a812 */ /* 0x000fe400078ec0ff */
[----:B------:R-:W-:Y:S01]  /*0970*/  DMUL R20, R18, R2 ;  /* 0x0000000212147228 */ /* 0x000fe20000000000 */
[----:B------:R-:W-:Y:S02]  /*0980*/  VIADD R24, R22, 0xffffffff ;  /* 0xffffffff16187836 */ /* 0x000fe40000000000 */
[----:B------:R-:W-:-:S05]  /*0990*/  VIADD R15, R23, 0xffffffff ;  /* 0xffffffff170f7836 */ /* 0x000fca0000000000 */
[----:B------:R-:W-:Y:S01]  /*09a0*/  DFMA R16, R20, -R6, R2 ;  /* 0x800000061410722b */ /* 0x000fe20000000002 */
[----:B------:R-:W-:-:S04]  /*09b0*/  ISETP.GT.U32.AND P0, PT, R15, 0x7feffffe, PT ;  /* 0x7feffffe0f00780c */ /* 0x000fc80003f04070 */
[----:B------:R-:W-:-:S03]  /*09c0*/  ISETP.GT.U32.OR P0, PT, R24, 0x7feffffe, P0 ;  /* 0x7feffffe1800780c */ /* 0x000fc60000704470 */
[----:B------:R-:W-:-:S10]  /*09d0*/  DFMA R16, R18, R16, R20 ;  /* 0x000000101210722b */ /* 0x000fd40000000014 */
[----:B------:R-:W-:Y:S05]  /*09e0*/  @P0 BRA `(.L_x_5) ;  /* 0x00000000006c0947 */ /* 0x000fea0003800000 */
[----:B------:R-:W-:-:S04]  /*09f0*/  LOP3.LUT R18, R9, 0x7ff00000, RZ, 0xc0, !PT ;  /* 0x7ff0000009127812 */ /* 0x000fc800078ec0ff */
[CC--:B------:R-:W-:Y:S02]  /*0a00*/  VIADDMNMX R10, R13.reuse, -R18.reuse, 0xb9600000, !PT ;  /* 0xb96000000d0a7446 */ /* 0x0c0fe40007800912 */
[----:B------:R-:W-:Y:S02]  /*0a10*/  ISETP.GE.U32.AND P0, PT, R13, R18, PT ;  /* 0x000000120d00720c */ /* 0x000fe40003f06070 */
[----:B------:R-:W-:Y:S02]  /*0a20*/  VIMNMX R10, PT, PT, R10, 0x46a00000, PT ;  /* 0x46a000000a0a7848 */ /* 0x000fe40003fe0100 */
[----:B------:R-:W-:-:S05]  /*0a30*/  SEL R13, R14, 0x63400000, !P0 ;  /* 0x634000000e0d7807 */ /* 0x000fca0004000000 */
[----:B------:R-:W-:Y:S02]  /*0a40*/  IMAD.IADD R13, R10, 0x1, -R13 ;  /* 0x000000010a0d7824 */ /* 0x000fe400078e0a0d */
[----:B------:R-:W-:Y:S02]  /*0a50*/  IMAD.MOV.U32 R10, RZ, RZ, RZ ;  /* 0x000000ffff0a7224 */ /* 0x000fe400078e00ff */
[----:B------:R-:W-:-:S06]  /*0a60*/  VIADD R11, R13, 0x7fe00000 ;  /* 0x7fe000000d0b7836 */ /* 0x000fcc0000000000 */
[----:B------:R-:W-:-:S10]  /*0a70*/  DMUL R14, R16, R10 ;  /* 0x0000000a100e7228 */ /* 0x000fd40000000000 */
[----:B------:R-:W-:-:S13]  /*0a80*/  FSETP.GTU.AND P0, PT, |R15|, 1.469367938527859385e-39, PT ;  /* 0x001000000f00780b */ /* 0x000fda0003f0c200 */
[----:B------:R-:W-:Y:S05]  /*0a90*/  @P0 BRA `(.L_x_6) ;  /* 0x0000000000940947 */ /* 0x000fea0003800000 */
[----:B------:R-:W-:Y:S01]  /*0aa0*/  DFMA R2, R16, -R6, R2 ;  /* 0x800000061002722b */ /* 0x000fe20000000002 */
[----:B------:R-:W-:-:S09]  /*0ab0*/  IMAD.MOV.U32 R10, RZ, RZ, RZ ;  /* 0x000000ffff0a7224 */ /* 0x000fd200078e00ff */
[C---:B------:R-:W-:Y:S02]  /*0ac0*/  FSETP.NEU.AND P0, PT, R3.reuse, RZ, PT ;  /* 0x000000ff0300720b */ /* 0x040fe40003f0d000 */
[----:B------:R-:W-:-:S04]  /*0ad0*/  LOP3.LUT R9, R3, 0x80000000, R9, 0x48, !PT ;  /* 0x8000000003097812 */ /* 0x000fc800078e4809 */
[----:B------:R-:W-:-:S07]  /*0ae0*/  LOP3.LUT R11, R9, R11, RZ, 0xfc, !PT ;  /* 0x0000000b090b7212 */ /* 0x000fce00078efcff */
[----:B------:R-:W-:Y:S05]  /*0af0*/  @!P0 BRA `(.L_x_6) ;  /* 0x00000000007c8947 */ /* 0x000fea0003800000 */
[----:B------:R-:W-:Y:S01]  /*0b00*/  IMAD.MOV R3, RZ, RZ, -R13 ;  /* 0x000000ffff037224 */ /* 0x000fe200078e0a0d */
[----:B------:R-:W-:Y:S01]  /*0b10*/  DMUL.RP R10, R16, R10 ;  /* 0x0000000a100a7228 */ /* 0x000fe20000008000 */
[----:B------:R-:W-:-:S06]  /*0b20*/  IMAD.MOV.U32 R2, RZ, RZ, RZ ;  /* 0x000000ffff027224 */ /* 0x000fcc00078e00ff */
[----:B------:R-:W-:-:S03]  /*0b30*/  DFMA R2, R14, -R2, R16 ;  /* 0x800000020e02722b */ /* 0x000fc60000000010 */
[----:B------:R-:W-:-:S03]  /*0b40*/  LOP3.LUT R9, R11, R9, RZ, 0x3c, !PT ;  /* 0x000000090b097212 */ /* 0x000fc600078e3cff */
[----:B------:R-:W-:-:S04]  /*0b50*/  IADD3 R2, PT, PT, -R13, -0x43300000, RZ ;  /* 0xbcd000000d027810 */ /* 0x000fc80007ffe1ff */
[----:B------:R-:W-:-:S04]  /*0b60*/  FSETP.NEU.AND P0, PT, |R3|, R2, PT ;  /* 0x000000020300720b */ /* 0x000fc80003f0d200 */
[----:B------:R-:W-:Y:S02]  /*0b70*/  FSEL R14, R10, R14, !P0 ;  /* 0x0000000e0a0e7208 */ /* 0x000fe40004000000 */
[----:B------:R-:W-:Y:S01]  /*0b80*/  FSEL R15, R9, R15, !P0 ;  /* 0x0000000f090f7208 */ /* 0x000fe20004000000 */
[----:B------:R-:W-:Y:S06]  /*0b90*/  BRA `(.L_x_6) ;  /* 0x0000000000547947 */ /* 0x000fec0003800000 */
.L_x_5:
[----:B------:R-:W-:-:S14]  /*0ba0*/  DSETP.NAN.AND P0, PT, R10, R10, PT ;  /* 0x0000000a0a00722a */ /* 0x000fdc0003f08000 */
[----:B------:R-:W-:Y:S05]  /*0bb0*/  @P0 BRA `(.L_x_7) ;  /* 0x0000000000440947 */ /* 0x000fea0003800000 */
[----:B------:R-:W-:-:S14]  /*0bc0*/  DSETP.NAN.AND P0, PT, R8, R8, PT ;  /* 0x000000080800722a */ /* 0x000fdc0003f08000 */
[----:B------:R-:W-:Y:S05]  /*0bd0*/  @P0 BRA `(.L_x_8) ;  /* 0x0000000000300947 */ /* 0x000fea0003800000 */
[----:B------:R-:W-:Y:S01]  /*0be0*/  ISETP.NE.AND P0, PT, R23, R22, PT ;  /* 0x000000161700720c */ /* 0x000fe20003f05270 */
[----:B------:R-:W-:Y:S01]  /*0bf0*/  IMAD.MOV.U32 R15, RZ, RZ, -0x80000 ;  /* 0xfff80000ff0f7424 */ /* 0x000fe200078e00ff */
[----:B------:R-:W-:-:S11]  /*0c00*/  MOV R14, 0x0 ;  /* 0x00000000000e7802 */ /* 0x000fd60000000f00 */
[----:B------:R-:W-:Y:S05]  /*0c10*/  @!P0 BRA `(.L_x_6) ;  /* 0x0000000000348947 */ /* 0x000fea0003800000 */
[----:B------:R-:W-:Y:S02]  /*0c20*/  ISETP.NE.AND P0, PT, R23, 0x7ff00000, PT ;  /* 0x7ff000001700780c */ /* 0x000fe40003f05270 */
[----:B------:R-:W-:Y:S02]  /*0c30*/  LOP3.LUT R15, R11, 0x80000000, R9, 0x48, !PT ;  /* 0x800000000b0f7812 */ /* 0x000fe400078e4809 */
[----:B------:R-:W-:-:S13]  /*0c40*/  ISETP.EQ.OR P0, PT, R22, RZ, !P0 ;  /* 0x000000ff1600720c */ /* 0x000fda0004702670 */
[----:B------:R-:W-:Y:S01]  /*0c50*/  @P0 LOP3.LUT R2, R15, 0x7ff00000, RZ, 0xfc, !PT ;  /* 0x7ff000000f020812 */ /* 0x000fe200078efcff */
[----:B------:R-:W-:Y:S02]  /*0c60*/  @!P0 IMAD.MOV.U32 R14, RZ, RZ, RZ ;  /* 0x000000ffff0e8224 */ /* 0x000fe400078e00ff */
[----:B------:R-:W-:Y:S02]  /*0c70*/  @P0 IMAD.MOV.U32 R14, RZ, RZ, RZ ;  /* 0x000000ffff0e0224 */ /* 0x000fe400078e00ff */
[----:B------:R-:W-:Y:S01]  /*0c80*/  @P0 IMAD.MOV.U32 R15, RZ, RZ, R2 ;  /* 0x000000ffff0f0224 */ /* 0x000fe200078e0002 */
[----:B------:R-:W-:Y:S06]  /*0c90*/  BRA `(.L_x_6) ;  /* 0x0000000000147947 */ /* 0x000fec0003800000 */
.L_x_8:
[----:B------:R-:W-:Y:S01]  /*0ca0*/  LOP3.LUT R15, R9, 0x80000, RZ, 0xfc, !PT ;  /* 0x00080000090f7812 */ /* 0x000fe200078efcff */
[----:B------:R-:W-:Y:S01]  /*0cb0*/  IMAD.MOV.U32 R14, RZ, RZ, R8 ;  /* 0x000000ffff0e7224 */ /* 0x000fe200078e0008 */
[----:B------:R-:W-:Y:S06]  /*0cc0*/  BRA `(.L_x_6) ;  /* 0x0000000000087947 */ /* 0x000fec0003800000 */
.L_x_7:
[----:B------:R-:W-:Y:S01]  /*0cd0*/  LOP3.LUT R15, R11, 0x80000, RZ, 0xfc, !PT ;  /* 0x000800000b0f7812 */ /* 0x000fe200078efcff */
[----:B------:R-:W-:-:S07]  /*0ce0*/  IMAD.MOV.U32 R14, RZ, RZ, R10 ;  /* 0x000000ffff0e7224 */ /* 0x000fce00078e000a */
.L_x_6:
[----:B------:R-:W-:Y:S05]  /*0cf0*/  BSYNC.RECONVERGENT B1 ;  /* 0x0000000000017941 */ /* 0x000fea0003800200 */
.L_x_4:
[----:B------:R-:W-:Y:S02]  /*0d00*/  IMAD.MOV.U32 R13, RZ, RZ, 0x0 ;  /* 0x00000000ff0d7424 */ /* 0x000fe400078e00ff */
[----:B------:R-:W-:Y:S02]  /*0d10*/  IMAD.MOV.U32 R2, RZ, RZ, R14 ;  /* 0x000000ffff027224 */ /* 0x000fe400078e000e */
[----:B------:R-:W-:Y:S01]  /*0d20*/  IMAD.MOV.U32 R3, RZ, RZ, R15 ;  /* 0x000000ffff037224 */ /* 0x000fe200078e000f */
[----:B------:R-:W-:Y:S06]  /*0d30*/  RET.REL.NODEC R12 `(normalization) ;  /* 0xfffffff00cb07950 */ /* 0x000fec0003c3ffff */
.L_x_9:
[----:B------:R-:W-:-:S00]  /*0d40*/  BRA `(.L_x_9) ;  /* 0xfffffffc00fc7947 */ /* 0x000fc0000383ffff */
[----:B------:R-:W-:-:S00]  /*0d50*/  NOP ;  /* 0x0000000000007918 */ /* 0x000fc00000000000 */
        /* <DEDUP_REMOVED lines=10> */
.L_x_10:


//--------------------- .nv.shared.reserved.0     --------------------------
	.section	.nv.shared.reserved.0,"aw",@nobits
	.weak		__nv_reservedSMEM_offset_0_alias
	.size		__nv_reservedSMEM_offset_0_alias, 0, 64
	.other		__nv_reservedSMEM_offset_0_alias,@"STO_CUDA_RESERVED_SHARED STV_DEFAULT"
__nv_reservedSMEM_offset_0_alias:
	.zero		0
	.zero		64


//--------------------- .nv.constant0.normalization --------------------------
	.section	.nv.constant0.normalization,"a",@progbits
	.sectionflags	@""
	.align	4
.nv.constant0.normalization:
	.zero		932


//--------------------- SYMBOLS --------------------------

	.type		.nv.reservedSmem.offset0,@object
	.size		.nv.reservedSmem.offset0,0x4
